//
// Generated by NVIDIA NVVM Compiler
//
// Compiler Build ID: CL-36424714
// Cuda compilation tools, release 13.0, V13.0.88
// Based on NVVM 20.0.0
//

.version 9.0
.target sm_100
.address_size 64

	// .globl	_Z7kernel2Pi

.visible .entry _Z7kernel2Pi(
	.param .u64 .ptr .align 1 _Z7kernel2Pi_param_0
)
{
	.reg .pred 	%p<9>;
	.reg .b32 	%r<20>;
	.reg .b64 	%rd<19>;

	ld.param.u64 	%rd2, [_Z7kernel2Pi_param_0];
	cvta.to.global.u64 	%rd1, %rd2;
	mov.u32 	%r1, %ntid.x;
	mov.u32 	%r2, %ctaid.x;
	mov.u32 	%r3, %tid.x;
	mov.u32 	%r4, %nctaid.x;
	mad.lo.s32 	%r5, %r2, %r1, %r3;
	setp.gt.s32 	%p1, %r5, 536870912;
	@%p1 bra 	$L__BB0_9;
	mul.wide.s32 	%rd3, %r5, 4;
	add.s64 	%rd4, %rd1, %rd3;
	st.global.u32 	[%rd4], %r5;
	add.s32 	%r6, %r4, %r2;
	mad.lo.s32 	%r7, %r6, %r1, %r3;
	setp.gt.s32 	%p2, %r7, 536870912;
	@%p2 bra 	$L__BB0_9;
	mul.wide.s32 	%rd5, %r7, 4;
	add.s64 	%rd6, %rd1, %rd5;
	st.global.u32 	[%rd6], %r7;
	add.s32 	%r8, %r6, %r4;
	mad.lo.s32 	%r9, %r8, %r1, %r3;
	setp.gt.s32 	%p3, %r9, 536870912;
	@%p3 bra 	$L__BB0_9;
	mul.wide.s32 	%rd7, %r9, 4;
	add.s64 	%rd8, %rd1, %rd7;
	st.global.u32 	[%rd8], %r9;
	add.s32 	%r10, %r8, %r4;
	mad.lo.s32 	%r11, %r10, %r1, %r3;
	setp.gt.s32 	%p4, %r11, 536870912;
	@%p4 bra 	$L__BB0_9;
	mul.wide.s32 	%rd9, %r11, 4;
	add.s64 	%rd10, %rd1, %rd9;
	st.global.u32 	[%rd10], %r11;
	add.s32 	%r12, %r10, %r4;
	mad.lo.s32 	%r13, %r12, %r1, %r3;
	setp.gt.s32 	%p5, %r13, 536870912;
	@%p5 bra 	$L__BB0_9;
	mul.wide.s32 	%rd11, %r13, 4;
	add.s64 	%rd12, %rd1, %rd11;
	st.global.u32 	[%rd12], %r13;
	add.s32 	%r14, %r12, %r4;
	mad.lo.s32 	%r15, %r14, %r1, %r3;
	setp.gt.s32 	%p6, %r15, 536870912;
	@%p6 bra 	$L__BB0_9;
	mul.wide.s32 	%rd13, %r15, 4;
	add.s64 	%rd14, %rd1, %rd13;
	st.global.u32 	[%rd14], %r15;
	add.s32 	%r16, %r14, %r4;
	mad.lo.s32 	%r17, %r16, %r1, %r3;
	setp.gt.s32 	%p7, %r17, 536870912;
	@%p7 bra 	$L__BB0_9;
	mul.wide.s32 	%rd15, %r17, 4;
	add.s64 	%rd16, %rd1, %rd15;
	st.global.u32 	[%rd16], %r17;
	add.s32 	%r19, %r16, %r4;
	mad.lo.s32 	%r18, %r19, %r1, %r3;
	setp.gt.s32 	%p8, %r18, 536870912;
	@%p8 bra 	$L__BB0_9;
	mul.wide.s32 	%rd17, %r18, 4;
	add.s64 	%rd18, %rd1, %rd17;
	st.global.u32 	[%rd18], %r18;
$L__BB0_9:
	ret;

}


// ===== COMPILED SASS (sm_100) =====

	.target	sm_100

	.elftype	@"ET_EXEC"


//--------------------- .note.nv.tkinfo           --------------------------
	.section	.note.nv.tkinfo,"",@"SHT_NOTE"
	.sectionflags	@"SHF_NOTE_NV_TKINFO"
	.tkinfo
        /*0018*/ 	.word	0x00000002
        /*0030*/ 	.string	""
        /*0030*/ 	.string	"ptxas"
        /*0030*/ 	.string	"Cuda compilation tools, release 13.0, V13.0.88"
        /*0030*/ 	.string	"Build cuda_13.0.r13.0/compiler.36424714_0"
        /*0030*/ 	.string	"-arch sm_100 -m 64 "



//--------------------- .note.nv.cuinfo           --------------------------
	.section	.note.nv.cuinfo,"",@"SHT_NOTE"
	.sectionflags	@"SHF_NOTE_NV_CUINFO"
        /*0018*/ 	.short	0x0002
        /*001a*/ 	.short	0x0064
        /*001c*/ 	.short	0x0082
	.zero		2


//--------------------- .nv.info                  --------------------------
	.section	.nv.info,"",@"SHT_CUDA_INFO"
	.align	4


	//----- nvinfo : EIATTR_REGCOUNT
	.align		4
        /*0000*/ 	.byte	0x04, 0x2f
        /*0002*/ 	.short	(.L_1 - .L_0)
	.align		4
.L_0:
        /*0004*/ 	.word	index@(_Z7kernel2Pi)
        /*0008*/ 	.word	0x0000000e


	//----- nvinfo : EIATTR_FRAME_SIZE
	.align		4
.L_1:
        /*000c*/ 	.byte	0x04, 0x11
        /*000e*/ 	.short	(.L_3 - .L_2)
	.align		4
.L_2:
        /*0010*/ 	.word	index@(_Z7kernel2Pi)
        /*0014*/ 	.word	0x00000000


	//----- nvinfo : EIATTR_MIN_STACK_SIZE
	.align		4
.L_3:
        /*0018*/ 	.byte	0x04, 0x12
        /*001a*/ 	.short	(.L_5 - .L_4)
	.align		4
.L_4:
        /*001c*/ 	.word	index@(_Z7kernel2Pi)
        /*0020*/ 	.word	0x00000000
.L_5:


//--------------------- .nv.compat                --------------------------
	.section	.nv.compat,"",@"SHT_CUDA_COMPAT_INFO"
	.align	4
        /*0000*/ 	.byte	0x02, 0x09, 0x00, 0x00, 0x02, 0x02, 0x01, 0x00, 0x02, 0x05, 0x05, 0x00, 0x03, 0x07, 0x01, 0x01
        /*0010*/ 	.byte	0x02, 0x03, 0x00, 0x00, 0x02, 0x06, 0x01, 0x00, 0x04, 0x0b, 0x08, 0x00, 0x09, 0x00, 0x00, 0x00
        /*0020*/ 	.byte	0x00, 0x00, 0x00, 0x00


//--------------------- .nv.info._Z7kernel2Pi     --------------------------
	.section	.nv.info._Z7kernel2Pi,"",@"SHT_CUDA_INFO"
	.sectionflags	@""
	.align	4


	//----- nvinfo : EIATTR_CUDA_API_VERSION
	.align		4
        /*0000*/ 	.byte	0x04, 0x37
        /*0002*/ 	.short	(.L_7 - .L_6)
.L_6:
        /*0004*/ 	.word	0x00000082


	//----- nvinfo : EIATTR_KPARAM_INFO
	.align		4
.L_7:
        /*0008*/ 	.byte	0x04, 0x17
        /*000a*/ 	.short	(.L_9 - .L_8)
.L_8:
        /*000c*/ 	.word	0x00000000
        /*0010*/ 	.short	0x0000
        /*0012*/ 	.short	0x0000
        /*0014*/ 	.byte	0x00, 0xf5, 0x21, 0x00


	//----- nvinfo : EIATTR_SPARSE_MMA_MASK
	.align		4
.L_9:
        /*0018*/ 	.byte	0x03, 0x50
        /*001a*/ 	.short	0x0000


	//----- nvinfo : EIATTR_MAXREG_COUNT
	.align		4
        /*001c*/ 	.byte	0x03, 0x1b
        /*001e*/ 	.short	0x00ff


	//----- nvinfo : EIATTR_MERCURY_ISA_VERSION
	.align		4
        /*0020*/ 	.byte	0x03, 0x5f
        /*0022*/ 	.short	0x0101


	//----- nvinfo : EIATTR_VRC_CTA_INIT_COUNT
	.align		4
        /*0024*/ 	.byte	0x02, 0x4a
	.zero		1
	.zero		1


	//----- nvinfo : EIATTR_EXIT_INSTR_OFFSETS
	.align		4
        /*0028*/ 	.byte	0x04, 0x1c
        /*002a*/ 	.short	(.L_11 - .L_10)


	//   ....[0]....
.L_10:
        /*002c*/ 	.word	0x00000070


	//   ....[1]....
        /*0030*/ 	.word	0x000000f0


	//   ....[2]....
        /*0034*/ 	.word	0x00000150


	//   ....[3]....
        /*0038*/ 	.word	0x000001b0


	//   ....[4]....
        /*003c*/ 	.word	0x00000210


	//   ....[5]....
        /*0040*/ 	.word	0x00000270


	//   ....[6]....
        /*0044*/ 	.word	0x000002d0


	//   ....[7]....
        /*0048*/ 	.word	0x00000330


	//   ....[8]....
        /*004c*/ 	.word	0x00000360


	//----- nvinfo : EIATTR_CBANK_PARAM_SIZE
	.align		4
.L_11:
        /*0050*/ 	.byte	0x03, 0x19
        /*0052*/ 	.short	0x0008


	//----- nvinfo : EIATTR_PARAM_CBANK
	.align		4
        /*0054*/ 	.byte	0x04, 0x0a
        /*0056*/ 	.short	(.L_13 - .L_12)
	.align		4
.L_12:
        /*0058*/ 	.word	index@(.nv.constant0._Z7kernel2Pi)
        /*005c*/ 	.short	0x0380
        /*005e*/ 	.short	0x0008


	//----- nvinfo : EIATTR_SW_WAR
	.align		4
.L_13:
        /*0060*/ 	.byte	0x04, 0x36
        /*0062*/ 	.short	(.L_15 - .L_14)
.L_14:
        /*0064*/ 	.word	0x00000008
.L_15:


//--------------------- .nv.callgraph             --------------------------
	.section	.nv.callgraph,"",@"SHT_CUDA_CALLGRAPH"
	.align	4
	.sectionentsize	8
	.align		4
        /*0000*/ 	.word	0x00000000
	.align		4
        /*0004*/ 	.word	0xffffffff
	.align		4
        /*0008*/ 	.word	0x00000000
	.align		4
        /*000c*/ 	.word	0xfffffffe
	.align		4
        /*0010*/ 	.word	0x00000000
	.align		4
        /*0014*/ 	.word	0xfffffffd
	.align		4
        /*0018*/ 	.word	0x00000000
	.align		4
        /*001c*/ 	.word	0xfffffffc


//--------------------- .text._Z7kernel2Pi        --------------------------
	.section	.text._Z7kernel2Pi,"ax",@progbits
	.align	128
        .global         _Z7kernel2Pi
        .type           _Z7kernel2Pi,@function
        .size           _Z7kernel2Pi,(.L_x_1 - _Z7kernel2Pi)
        .other          _Z7kernel2Pi,@"STO_CUDA_ENTRY STV_DEFAULT"
_Z7kernel2Pi:
.text._Z7kernel2Pi:
[----:B------:R-:W-:Y:S01]  /*0000*/  LDC R1, c[0x0][0x37c] ;  /* 0x0000df00ff017b82 */ /* 0x000fe20000000800 */
[----:B------:R-:W0:Y:S01]  /*0010*/  S2R R9, SR_CTAID.X ;  /* 0x0000000000097919 */ /* 0x000e220000002500 */
[----:B------:R-:W0:Y:S01]  /*0020*/  LDCU UR6, c[0x0][0x360] ;  /* 0x00006c00ff0677ac */ /* 0x000e220008000800 */
[----:B------:R-:W0:Y:S01]  /*0030*/  S2R R0, SR_TID.X ;  /* 0x0000000000007919 */ /* 0x000e220000002100 */
[----:B------:R-:W1:Y:S01]  /*0040*/  LDCU UR7, c[0x0][0x370] ;  /* 0x00006e00ff0777ac */ /* 0x000e620008000800 */
[----:B0-----:R-:W-:-:S05]  /*0050*/  IMAD R7, R9, UR6, R0 ;  /* 0x0000000609077c24 */ /* 0x001fca000f8e0200 */
[----:B------:R-:W-:-:S13]  /*0060*/  ISETP.GT.AND P0, PT, R7, 0x20000000, PT ;  /* 0x200000000700780c */ /* 0x000fda0003f04270 */
[----:B-1----:R-:W-:Y:S05]  /*0070*/  @P0 EXIT ;  /* 0x000000000000094d */ /* 0x002fea0003800000 */
[----:B------:R-:W0:Y:S01]  /*0080*/  LDC.64 R2, c[0x0][0x380] ;  /* 0x0000e000ff027b82 */ /* 0x000e220000000a00 */
[----:B------:R-:W-:Y:S01]  /*0090*/  IADD3 R9, PT, PT, R9, UR7, RZ ;  /* 0x0000000709097c10 */ /* 0x000fe2000fffe0ff */
[----:B------:R-:W1:Y:S04]  /*00a0*/  LDCU.64 UR4, c[0x0][0x358] ;  /* 0x00006b00ff0477ac */ /* 0x000e680008000a00 */
[----:B------:R-:W-:-:S05]  /*00b0*/  IMAD R11, R9, UR6, R0 ;  /* 0x00000006090b7c24 */ /* 0x000fca000f8e0200 */
[----:B------:R-:W-:Y:S01]  /*00c0*/  ISETP.GT.AND P0, PT, R11, 0x20000000, PT ;  /* 0x200000000b00780c */ /* 0x000fe20003f04270 */
[----:B0-----:R-:W-:-:S05]  /*00d0*/  IMAD.WIDE R4, R7, 0x4, R2 ;  /* 0x0000000407047825 */ /* 0x001fca00078e0202 */
[----:B-1----:R0:W-:Y:S07]  /*00e0*/  STG.E desc[UR4][R4.64], R7 ;  /* 0x0000000704007986 */ /* 0x0021ee000c101904 */
[----:B------:R-:W-:Y:S05]  /*00f0*/  @P0 EXIT ;  /* 0x000000000000094d */ /* 0x000fea0003800000 */
[----:B------:R-:W-:Y:S01]  /*0100*/  IADD3 R9, PT, PT, R9, UR7, RZ ;  /* 0x0000000709097c10 */ /* 0x000fe2000fffe0ff */
[----:B0-----:R-:W-:-:S04]  /*0110*/  IMAD.WIDE R4, R11, 0x4, R2 ;  /* 0x000000040b047825 */ /* 0x001fc800078e0202 */
[----:B------:R-:W-:Y:S01]  /*0120*/  IMAD R7, R9, UR6, R0 ;  /* 0x0000000609077c24 */ /* 0x000fe2000f8e0200 */
[----:B------:R0:W-:Y:S04]  /*0130*/  STG.E desc[UR4][R4.64], R11 ;  /* 0x0000000b04007986 */ /* 0x0001e8000c101904 */
[----:B------:R-:W-:-:S13]  /*0140*/  ISETP.GT.AND P0, PT, R7, 0x20000000, PT ;  /* 0x200000000700780c */ /* 0x000fda0003f04270 */
[----:B0-----:R-:W-:Y:S05]  /*0150*/  @P0 EXIT ;  /* 0x000000000000094d */ /* 0x001fea0003800000 */
[----:B------:R-:W-:Y:S01]  /*0160*/  IADD3 R9, PT, PT, R9, UR7, RZ ;  /* 0x0000000709097c10 */ /* 0x000fe2000fffe0ff */
[----:B------:R-:W-:-:S04]  /*0170*/  IMAD.WIDE R4, R7, 0x4, R2 ;  /* 0x0000000407047825 */ /* 0x000fc800078e0202 */
        /* <DEDUP_REMOVED lines=28> */
[----:B------:R-:W-:-:S05]  /*0340*/  IMAD.WIDE R2, R9, 0x4, R2 ;  /* 0x0000000409027825 */ /* 0x000fca00078e0202 */
[----:B------:R-:W-:Y:S01]  /*0350*/  STG.E desc[UR4][R2.64], R9 ;  /* 0x0000000902007986 */ /* 0x000fe2000c101904 */
[----:B------:R-:W-:Y:S05]  /*0360*/  EXIT ;  /* 0x000000000000794d */ /* 0x000fea0003800000 */
.L_x_0:
[----:B------:R-:W-:-:S00]  /*0370*/  BRA `(.L_x_0) ;  /* 0xfffffffc00fc7947 */ /* 0x000fc0000383ffff */
[----:B------:R-:W-:-:S00]  /*0380*/  NOP ;  /* 0x0000000000007918 */ /* 0x000fc00000000000 */
[----:B------:R-:W-:-:S00]  /*0390*/  NOP ;  /* 0x0000000000007918 */ /* 0x000fc00000000000 */
[----:B------:R-:W-:-:S00]  /*03a0*/  NOP ;  /* 0x0000000000007918 */ /* 0x000fc00000000000 */
[----:B------:R-:W-:-:S00]  /*03b0*/  NOP ;  /* 0x0000000000007918 */ /* 0x000fc00000000000 */
[----:B------:R-:W-:-:S00]  /*03c0*/  NOP ;  /* 0x0000000000007918 */ /* 0x000fc00000000000 */
[----:B------:R-:W-:-:S00]  /*03d0*/  NOP ;  /* 0x0000000000007918 */ /* 0x000fc00000000000 */
[----:B------:R-:W-:-:S00]  /*03e0*/  NOP ;  /* 0x0000000000007918 */ /* 0x000fc00000000000 */
[----:B------:R-:W-:-:S00]  /*03f0*/  NOP ;  /* 0x0000000000007918 */ /* 0x000fc00000000000 */
.L_x_1:


//--------------------- .nv.shared.reserved.0     --------------------------
	.section	.nv.shared.reserved.0,"aw",@nobits
	.weak		__nv_reservedSMEM_offset_0_alias
	.size		__nv_reservedSMEM_offset_0_alias, 0, 64
	.other		__nv_reservedSMEM_offset_0_alias,@"STO_CUDA_RESERVED_SHARED STV_DEFAULT"
__nv_reservedSMEM_offset_0_alias:
	.zero		0
	.zero		64


//--------------------- .nv.constant0._Z7kernel2Pi --------------------------
	.section	.nv.constant0._Z7kernel2Pi,"a",@progbits
	.sectionflags	@""
	.align	4
.nv.constant0._Z7kernel2Pi:
	.zero		904


//--------------------- SYMBOLS --------------------------

	.type		.nv.reservedSmem.offset0,@object
	.size		.nv.reservedSmem.offset0,0x4
